	.headerflags	@"EF_CUDA_TEXMODE_UNIFIED EF_CUDA_64BIT_ADDRESS EF_CUDA_SM89 EF_CUDA_VIRTUAL_SM(EF_CUDA_SM89)"
	.elftype	@"ET_EXEC"


//--------------------- .nv.info                  --------------------------
	.section	.nv.info,"",@"SHT_CUDA_INFO"
	.align	4


	//----- nvinfo : EIATTR_REGCOUNT
	.align		4
        /*0000*/ 	.byte	0x04, 0x2f
        /*0002*/ 	.short	(.L_2 - .L_1)
	.align		4
.L_1:
        /*0004*/ 	.word	index@(triton__0d1d2d3d4d5d67de8910de)
        /*0008*/ 	.word	0x0000001d


	//----- nvinfo : EIATTR_MAX_STACK_SIZE
	.align		4
.L_2:
        /*000c*/ 	.byte	0x04, 0x23
        /*000e*/ 	.short	(.L_4 - .L_3)
	.align		4
.L_3:
        /*0010*/ 	.word	index@(triton__0d1d2d3d4d5d67de8910de)
        /*0014*/ 	.word	0x00000000


	//----- nvinfo : EIATTR_MIN_STACK_SIZE
	.align		4
.L_4:
        /*0018*/ 	.byte	0x04, 0x12
        /*001a*/ 	.short	(.L_6 - .L_5)
	.align		4
.L_5:
        /*001c*/ 	.word	index@(triton__0d1d2d3d4d5d67de8910de)
        /*0020*/ 	.word	0x00000000


	//----- nvinfo : EIATTR_FRAME_SIZE
	.align		4
.L_6:
        /*0024*/ 	.byte	0x04, 0x11
        /*0026*/ 	.short	(.L_8 - .L_7)
	.align		4
.L_7:
        /*0028*/ 	.word	index@(triton__0d1d2d3d4d5d67de8910de)
        /*002c*/ 	.word	0x00000000
.L_8:


//--------------------- .nv.info.triton__0d1d2d3d4d5d67de8910de --------------------------
	.section	.nv.info.triton__0d1d2d3d4d5d67de8910de,"",@"SHT_CUDA_INFO"
	.align	4


	//----- nvinfo : EIATTR_CUDA_API_VERSION
	.align		4
        /*0000*/ 	.byte	0x04, 0x37
        /*0002*/ 	.short	(.L_10 - .L_9)
.L_9:
        /*0004*/ 	.word	0x0000007b


	//----- nvinfo : EIATTR_PARAM_CBANK
	.align		4
.L_10:
        /*0008*/ 	.byte	0x04, 0x0a
        /*000a*/ 	.short	(.L_12 - .L_11)
	.align		4
.L_11:
        /*000c*/ 	.word	index@(.nv.constant0.triton__0d1d2d3d4d5d67de8910de)
        /*0010*/ 	.short	0x0160
        /*0012*/ 	.short	0x0044


	//----- nvinfo : EIATTR_CBANK_PARAM_SIZE
	.align		4
.L_12:
        /*0014*/ 	.byte	0x03, 0x19
        /*0016*/ 	.short	0x0044


	//----- nvinfo : EIATTR_KPARAM_INFO
	.align		4
        /*0018*/ 	.byte	0x04, 0x17
        /*001a*/ 	.short	(.L_14 - .L_13)
.L_13:
        /*001c*/ 	.word	0x00000000
        /*0020*/ 	.short	0x000a
        /*0022*/ 	.short	0x0040
        /*0024*/ 	.byte	0x00, 0xf0, 0x11, 0x00


	//----- nvinfo : EIATTR_KPARAM_INFO
	.align		4
.L_14:
        /*0028*/ 	.byte	0x04, 0x17
        /*002a*/ 	.short	(.L_16 - .L_15)
.L_15:
        /*002c*/ 	.word	0x00000000
        /*0030*/ 	.short	0x0009
        /*0032*/ 	.short	0x003c
        /*0034*/ 	.byte	0x00, 0xf0, 0x11, 0x00


	//----- nvinfo : EIATTR_KPARAM_INFO
	.align		4
.L_16:
        /*0038*/ 	.byte	0x04, 0x17
        /*003a*/ 	.short	(.L_18 - .L_17)
.L_17:
        /*003c*/ 	.word	0x00000000
        /*0040*/ 	.short	0x0008
        /*0042*/ 	.short	0x0038
        /*0044*/ 	.byte	0x00, 0xf0, 0x11, 0x00


	//----- nvinfo : EIATTR_KPARAM_INFO
	.align		4
.L_18:
        /*0048*/ 	.byte	0x04, 0x17
        /*004a*/ 	.short	(.L_20 - .L_19)
.L_19:
        /*004c*/ 	.word	0x00000000
        /*0050*/ 	.short	0x0007
        /*0052*/ 	.short	0x0034
        /*0054*/ 	.byte	0x00, 0xf0, 0x11, 0x00


	//----- nvinfo : EIATTR_KPARAM_INFO
	.align		4
.L_20:
        /*0058*/ 	.byte	0x04, 0x17
        /*005a*/ 	.short	(.L_22 - .L_21)
.L_21:
        /*005c*/ 	.word	0x00000000
        /*0060*/ 	.short	0x0006
        /*0062*/ 	.short	0x0030
        /*0064*/ 	.byte	0x00, 0xf0, 0x11, 0x00


	//----- nvinfo : EIATTR_KPARAM_INFO
	.align		4
.L_22:
        /*0068*/ 	.byte	0x04, 0x17
        /*006a*/ 	.short	(.L_24 - .L_23)
.L_23:
        /*006c*/ 	.word	0x00000000
        /*0070*/ 	.short	0x0005
        /*0072*/ 	.short	0x0028
        /*0074*/ 	.byte	0x00, 0xf0, 0x21, 0x00


	//----- nvinfo : EIATTR_KPARAM_INFO
	.align		4
.L_24:
        /*0078*/ 	.byte	0x04, 0x17
        /*007a*/ 	.short	(.L_26 - .L_25)
.L_25:
        /*007c*/ 	.word	0x00000000
        /*0080*/ 	.short	0x0004
        /*0082*/ 	.short	0x0020
        /*0084*/ 	.byte	0x00, 0xf0, 0x21, 0x00


	//----- nvinfo : EIATTR_KPARAM_INFO
	.align		4
.L_26:
        /*0088*/ 	.byte	0x04, 0x17
        /*008a*/ 	.short	(.L_28 - .L_27)
.L_27:
        /*008c*/ 	.word	0x00000000
        /*0090*/ 	.short	0x0003
        /*0092*/ 	.short	0x0018
        /*0094*/ 	.byte	0x00, 0xf0, 0x21, 0x00


	//----- nvinfo : EIATTR_KPARAM_INFO
	.align		4
.L_28:
        /*0098*/ 	.byte	0x04, 0x17
        /*009a*/ 	.short	(.L_30 - .L_29)
.L_29:
        /*009c*/ 	.word	0x00000000
        /*00a0*/ 	.short	0x0002
        /*00a2*/ 	.short	0x0010
        /*00a4*/ 	.byte	0x00, 0xf0, 0x21, 0x00


	//----- nvinfo : EIATTR_KPARAM_INFO
	.align		4
.L_30:
        /*00a8*/ 	.byte	0x04, 0x17
        /*00aa*/ 	.short	(.L_32 - .L_31)
.L_31:
        /*00ac*/ 	.word	0x00000000
        /*00b0*/ 	.short	0x0001
        /*00b2*/ 	.short	0x0008
        /*00b4*/ 	.byte	0x00, 0xf0, 0x21, 0x00


	//----- nvinfo : EIATTR_KPARAM_INFO
	.align		4
.L_32:
        /*00b8*/ 	.byte	0x04, 0x17
        /*00ba*/ 	.short	(.L_34 - .L_33)
.L_33:
        /*00bc*/ 	.word	0x00000000
        /*00c0*/ 	.short	0x0000
        /*00c2*/ 	.short	0x0000
        /*00c4*/ 	.byte	0x00, 0xf0, 0x21, 0x00


	//----- nvinfo : EIATTR_MAXREG_COUNT
	.align		4
.L_34:
        /*00c8*/ 	.byte	0x03, 0x1b
        /*00ca*/ 	.short	0x00ff


	//----- nvinfo : EIATTR_EXIT_INSTR_OFFSETS
	.align		4
        /*00cc*/ 	.byte	0x04, 0x1c
        /*00ce*/ 	.short	(.L_36 - .L_35)


	//   ....[0]....
.L_35:
        /*00d0*/ 	.word	0x00000b50


	//   ....[1]....
        /*00d4*/ 	.word	0x00000b70


	//----- nvinfo : EIATTR_MAX_THREADS
	.align		4
.L_36:
        /*00d8*/ 	.byte	0x04, 0x05
        /*00da*/ 	.short	(.L_38 - .L_37)
.L_37:
        /*00dc*/ 	.word	0x00000100
        /*00e0*/ 	.word	0x00000001
        /*00e4*/ 	.word	0x00000001
.L_38:


//--------------------- .nv.rel.action            --------------------------
	.section	.nv.rel.action,"",@"SHT_CUDA_RELOCINFO"
	.align	8
	.sectionentsize	8
        /*0000*/ 	.byte	0x73, 0x00, 0x00, 0x00, 0x00, 0x00, 0x00, 0x00, 0x00, 0x00, 0x00, 0x11, 0x25, 0x00, 0x05, 0x36


//--------------------- .nv.constant0.triton__0d1d2d3d4d5d67de8910de --------------------------
	.section	.nv.constant0.triton__0d1d2d3d4d5d67de8910de,"a",@progbits
	.align	4
.nv.constant0.triton__0d1d2d3d4d5d67de8910de:
	.zero		420


//--------------------- .text.triton__0d1d2d3d4d5d67de8910de --------------------------
	.section	.text.triton__0d1d2d3d4d5d67de8910de,"ax",@progbits
	.sectioninfo	@"SHI_REGISTERS=29"
	.align	128
        .global         triton__0d1d2d3d4d5d67de8910de
        .type           triton__0d1d2d3d4d5d67de8910de,@function
        .size           triton__0d1d2d3d4d5d67de8910de,(.L_x_1 - triton__0d1d2d3d4d5d67de8910de)
        .other          triton__0d1d2d3d4d5d67de8910de,@"STO_CUDA_ENTRY STV_DEFAULT"
triton__0d1d2d3d4d5d67de8910de:
.text.triton__0d1d2d3d4d5d67de8910de:
[----:B------:R-:W-:-:S02]  /*0000*/  IMAD.MOV.U32 R1, RZ, RZ, c[0x0][0x28] ;  /* 0x00000a00ff017624 */ /* 0x000fc400078e00ff */
[----:B------:R-:W-:Y:S01]  /*0010*/  IABS R11, c[0x0][0x190] ;  /* 0x00006400000b7a13 */ /* 0x000fe20000000000 */
[----:B------:R-:W0:Y:S01]  /*0020*/  S2R R0, SR_TID.X ;  /* 0x0000000000007919 */ /* 0x000e220000002100 */
[----:B------:R-:W-:Y:S01]  /*0030*/  IABS R3, c[0x0][0x194] ;  /* 0x0000650000037a13 */ /* 0x000fe20000000000 */
[----:B------:R-:W-:Y:S01]  /*0040*/  ULDC.64 UR6, c[0x0][0x118] ;  /* 0x0000460000067ab9 */ /* 0x000fe20000000a00 */
[----:B------:R-:W1:Y:S01]  /*0050*/  I2F.RP R2, R11 ;  /* 0x0000000b00027306 */ /* 0x000e620000209400 */
[----:B------:R-:W2:Y:S01]  /*0060*/  S2R R7, SR_CTAID.X ;  /* 0x0000000000077919 */ /* 0x000ea20000002500 */
[----:B------:R-:W-:Y:S01]  /*0070*/  MOV R14, 0x4 ;  /* 0x00000004000e7802 */ /* 0x000fe20000000f00 */
[----:B------:R-:W-:Y:S01]  /*0080*/  ULDC.64 UR4, c[0x0][0x198] ;  /* 0x0000660000047ab9 */ /* 0x000fe20000000a00 */
[----:B------:R-:W-:-:S04]  /*0090*/  MOV R26, RZ ;  /* 0x000000ff001a7202 */ /* 0x000fc80000000f00 */
[----:B------:R-:W3:Y:S08]  /*00a0*/  I2F.RP R9, R3 ;  /* 0x0000000300097306 */ /* 0x000ef00000209400 */
[----:B-1----:R-:W1:Y:S01]  /*00b0*/  MUFU.RCP R2, R2 ;  /* 0x0000000200027308 */ /* 0x002e620000001000 */
[----:B0-----:R-:W-:-:S07]  /*00c0*/  IMAD.SHL.U32 R0, R0, 0x2, RZ ;  /* 0x0000000200007824 */ /* 0x001fce00078e00ff */
[----:B---3--:R-:W-:Y:S01]  /*00d0*/  MUFU.RCP R9, R9 ;  /* 0x0000000900097308 */ /* 0x008fe20000001000 */
[----:B------:R-:W-:-:S05]  /*00e0*/  LOP3.LUT R0, R0, 0x1fe, RZ, 0xc0, !PT ;  /* 0x000001fe00007812 */ /* 0x000fca00078ec0ff */
[----:B--2---:R-:W-:Y:S01]  /*00f0*/  IMAD R0, R7, 0x200, R0 ;  /* 0x0000020007007824 */ /* 0x004fe200078e0200 */
[----:B-1----:R-:W-:-:S04]  /*0100*/  IADD3 R4, R2, 0xffffffe, RZ ;  /* 0x0ffffffe02047810 */ /* 0x002fc80007ffe0ff */
[----:B------:R0:W1:Y:S01]  /*0110*/  F2I.FTZ.U32.TRUNC.NTZ R5, R4 ;  /* 0x0000000400057305 */ /* 0x000062000021f000 */
[----:B------:R-:W-:Y:S02]  /*0120*/  IADD3 R2, R0, 0x1, RZ ;  /* 0x0000000100027810 */ /* 0x000fe40007ffe0ff */
[----:B------:R-:W-:Y:S02]  /*0130*/  IABS R10, R0 ;  /* 0x00000000000a7213 */ /* 0x000fe40000000000 */
[----:B------:R-:W-:Y:S01]  /*0140*/  IABS R8, R2 ;  /* 0x0000000200087213 */ /* 0x000fe20000000000 */
[----:B0-----:R-:W-:Y:S01]  /*0150*/  IMAD.MOV.U32 R4, RZ, RZ, RZ ;  /* 0x000000ffff047224 */ /* 0x001fe200078e00ff */
[----:B-1----:R-:W-:-:S05]  /*0160*/  IADD3 R6, RZ, -R5, RZ ;  /* 0x80000005ff067210 */ /* 0x002fca0007ffe0ff */
[----:B------:R-:W-:-:S04]  /*0170*/  IMAD R7, R6, R11, RZ ;  /* 0x0000000b06077224 */ /* 0x000fc800078e02ff */
[----:B------:R-:W-:-:S06]  /*0180*/  IMAD.HI.U32 R4, R5, R7, R4 ;  /* 0x0000000705047227 */ /* 0x000fcc00078e0004 */
[----:B------:R-:W-:-:S04]  /*0190*/  IMAD.HI.U32 R6, R4, R10, RZ ;  /* 0x0000000a04067227 */ /* 0x000fc800078e00ff */
[----:B------:R-:W-:-:S04]  /*01a0*/  IMAD.HI.U32 R7, R4, R8, RZ ;  /* 0x0000000804077227 */ /* 0x000fc800078e00ff */
[----:B------:R-:W-:Y:S01]  /*01b0*/  IMAD.MOV R4, RZ, RZ, -R6 ;  /* 0x000000ffff047224 */ /* 0x000fe200078e0a06 */
[----:B------:R-:W-:-:S03]  /*01c0*/  IADD3 R5, -R7, RZ, RZ ;  /* 0x000000ff07057210 */ /* 0x000fc60007ffe1ff */
[C---:B------:R-:W-:Y:S02]  /*01d0*/  IMAD R4, R11.reuse, R4, R10 ;  /* 0x000000040b047224 */ /* 0x040fe400078e020a */
[----:B------:R-:W-:Y:S01]  /*01e0*/  IMAD R8, R11, R5, R8 ;  /* 0x000000050b087224 */ /* 0x000fe200078e0208 */
[----:B------:R-:W-:Y:S02]  /*01f0*/  IADD3 R5, R9, 0xffffffe, RZ ;  /* 0x0ffffffe09057810 */ /* 0x000fe40007ffe0ff */
[C---:B------:R-:W-:Y:S02]  /*0200*/  ISETP.GT.U32.AND P2, PT, R11.reuse, R4, PT ;  /* 0x000000040b00720c */ /* 0x040fe40003f44070 */
[----:B------:R-:W-:Y:S02]  /*0210*/  ISETP.GT.U32.AND P0, PT, R11, R8, PT ;  /* 0x000000080b00720c */ /* 0x000fe40003f04070 */
[----:B------:R-:W0:Y:S09]  /*0220*/  F2I.FTZ.U32.TRUNC.NTZ R5, R5 ;  /* 0x0000000500057305 */ /* 0x000e32000021f000 */
[----:B------:R-:W-:-:S02]  /*0230*/  @!P2 IADD3 R4, R4, -R11, RZ ;  /* 0x8000000b0404a210 */ /* 0x000fc40007ffe0ff */
[----:B------:R-:W-:Y:S01]  /*0240*/  @!P0 IMAD.IADD R8, R8, 0x1, -R11 ;  /* 0x0000000108088824 */ /* 0x000fe200078e0a0b */
[----:B------:R-:W-:Y:S02]  /*0250*/  @!P0 IADD3 R7, R7, 0x1, RZ ;  /* 0x0000000107078810 */ /* 0x000fe40007ffe0ff */
[-C--:B------:R-:W-:Y:S02]  /*0260*/  ISETP.GE.U32.AND P4, PT, R4, R11.reuse, PT ;  /* 0x0000000b0400720c */ /* 0x080fe40003f86070 */
[----:B------:R-:W-:Y:S02]  /*0270*/  LOP3.LUT R4, R2, c[0x0][0x190], RZ, 0x3c, !PT ;  /* 0x0000640002047a12 */ /* 0x000fe400078e3cff */
[----:B------:R-:W-:Y:S02]  /*0280*/  LOP3.LUT R2, R0, c[0x0][0x190], RZ, 0x3c, !PT ;  /* 0x0000640000027a12 */ /* 0x000fe400078e3cff */
[----:B------:R-:W-:Y:S01]  /*0290*/  ISETP.GE.U32.AND P3, PT, R8, R11, PT ;  /* 0x0000000b0800720c */ /* 0x000fe20003f66070 */
[----:B0-----:R-:W-:Y:S01]  /*02a0*/  IMAD.MOV R8, RZ, RZ, -R5 ;  /* 0x000000ffff087224 */ /* 0x001fe200078e0a05 */
[----:B------:R-:W-:-:S02]  /*02b0*/  ISETP.GE.AND P0, PT, R2, RZ, PT ;  /* 0x000000ff0200720c */ /* 0x000fc40003f06270 */
[----:B------:R-:W-:Y:S01]  /*02c0*/  ISETP.GE.AND P1, PT, R4, RZ, PT ;  /* 0x000000ff0400720c */ /* 0x000fe20003f26270 */
[----:B------:R-:W-:Y:S01]  /*02d0*/  IMAD R9, R8, R3, RZ ;  /* 0x0000000308097224 */ /* 0x000fe200078e02ff */
[----:B------:R-:W-:Y:S01]  /*02e0*/  @!P2 IADD3 R6, R6, 0x1, RZ ;  /* 0x000000010606a810 */ /* 0x000fe20007ffe0ff */
[----:B------:R-:W-:Y:S01]  /*02f0*/  IMAD.MOV.U32 R4, RZ, RZ, RZ ;  /* 0x000000ffff047224 */ /* 0x000fe200078e00ff */
[----:B------:R-:W-:Y:S02]  /*0300*/  ISETP.NE.AND P2, PT, RZ, c[0x0][0x190], PT ;  /* 0x00006400ff007a0c */ /* 0x000fe40003f45270 */
[----:B------:R-:W-:Y:S01]  /*0310*/  @P4 IADD3 R6, R6, 0x1, RZ ;  /* 0x0000000106064810 */ /* 0x000fe20007ffe0ff */
[----:B------:R-:W-:Y:S01]  /*0320*/  IMAD.HI.U32 R4, R5, R9, R4 ;  /* 0x0000000905047227 */ /* 0x000fe200078e0004 */
[----:B------:R-:W-:Y:S02]  /*0330*/  LOP3.LUT R5, RZ, c[0x0][0x190], RZ, 0x33, !PT ;  /* 0x00006400ff057a12 */ /* 0x000fe400078e33ff */
[----:B------:R-:W-:Y:S01]  /*0340*/  @P3 IADD3 R7, R7, 0x1, RZ ;  /* 0x0000000107073810 */ /* 0x000fe20007ffe0ff */
[----:B------:R-:W-:-:S02]  /*0350*/  @!P0 IMAD.MOV R6, RZ, RZ, -R6 ;  /* 0x000000ffff068224 */ /* 0x000fc400078e0a06 */
[----:B------:R-:W-:Y:S01]  /*0360*/  IMAD.HI.U32 R8, R4, R10, RZ ;  /* 0x0000000a04087227 */ /* 0x000fe200078e00ff */
[----:B------:R-:W-:Y:S02]  /*0370*/  @!P1 IADD3 R7, -R7, RZ, RZ ;  /* 0x000000ff07079210 */ /* 0x000fe40007ffe1ff */
[C---:B------:R-:W-:Y:S01]  /*0380*/  SEL R9, R5.reuse, R6, !P2 ;  /* 0x0000000605097207 */ /* 0x040fe20005000000 */
[----:B------:R-:W-:Y:S01]  /*0390*/  IMAD.MOV R2, RZ, RZ, -R8 ;  /* 0x000000ffff027224 */ /* 0x000fe200078e0a08 */
[----:B------:R-:W-:-:S03]  /*03a0*/  SEL R4, R5, R7, !P2 ;  /* 0x0000000705047207 */ /* 0x000fc60005000000 */
[----:B------:R-:W-:Y:S02]  /*03b0*/  IMAD R10, R3, R2, R10 ;  /* 0x00000002030a7224 */ /* 0x000fe400078e020a */
[----:B------:R-:W-:-:S03]  /*03c0*/  IMAD.HI R2, R9, 0x66666667, RZ ;  /* 0x6666666709027827 */ /* 0x000fc600078e02ff */
[----:B------:R-:W-:Y:S01]  /*03d0*/  ISETP.GT.U32.AND P1, PT, R3, R10, PT ;  /* 0x0000000a0300720c */ /* 0x000fe20003f24070 */
[----:B------:R-:W-:Y:S01]  /*03e0*/  IMAD.HI R6, R4, 0x66666667, RZ ;  /* 0x6666666704067827 */ /* 0x000fe200078e02ff */
[----:B------:R-:W-:-:S04]  /*03f0*/  SHF.R.U32.HI R5, RZ, 0x1f, R2 ;  /* 0x0000001fff057819 */ /* 0x000fc80000011602 */
[----:B------:R-:W-:Y:S02]  /*0400*/  SHF.R.U32.HI R7, RZ, 0x1f, R6 ;  /* 0x0000001fff077819 */ /* 0x000fe40000011606 */
[----:B------:R-:W-:Y:S02]  /*0410*/  LEA.HI.SX32 R2, R2, R5, 0x19 ;  /* 0x0000000502027211 */ /* 0x000fe400078fcaff */
[----:B------:R-:W-:-:S03]  /*0420*/  LEA.HI.SX32 R7, R6, R7, 0x19 ;  /* 0x0000000706077211 */ /* 0x000fc600078fcaff */
[----:B------:R-:W-:Y:S01]  /*0430*/  IMAD R2, R2, -0x140, R9 ;  /* 0xfffffec002027824 */ /* 0x000fe200078e0209 */
[-C--:B------:R-:W-:Y:S01]  /*0440*/  @!P1 IADD3 R10, R10, -R3.reuse, RZ ;  /* 0x800000030a0a9210 */ /* 0x080fe20007ffe0ff */
[----:B------:R-:W-:Y:S01]  /*0450*/  IMAD R4, R7, -0x140, R4 ;  /* 0xfffffec007047824 */ /* 0x000fe200078e0204 */
[----:B------:R-:W-:Y:S02]  /*0460*/  LOP3.LUT R7, R0, c[0x0][0x194], RZ, 0x3c, !PT ;  /* 0x0000650000077a12 */ /* 0x000fe400078e3cff */
[----:B------:R-:W-:Y:S02]  /*0470*/  PRMT R6, R2, 0x9910, RZ ;  /* 0x0000991002067816 */ /* 0x000fe400000000ff */
[----:B------:R-:W-:Y:S02]  /*0480*/  PRMT R5, R4, 0x9910, RZ ;  /* 0x0000991004057816 */ /* 0x000fe400000000ff */
[----:B------:R-:W-:Y:S01]  /*0490*/  ISETP.GE.U32.AND P0, PT, R10, R3, PT ;  /* 0x000000030a00720c */ /* 0x000fe20003f06070 */
[----:B------:R-:W-:Y:S01]  /*04a0*/  IMAD.MOV.U32 R3, RZ, RZ, R6 ;  /* 0x000000ffff037224 */ /* 0x000fe200078e0006 */
[----:B------:R-:W-:Y:S01]  /*04b0*/  ISETP.GE.AND P2, PT, R7, RZ, PT ;  /* 0x000000ff0700720c */ /* 0x000fe20003f46270 */
[----:B------:R-:W-:Y:S01]  /*04c0*/  IMAD R10, R5, 0x6667, RZ ;  /* 0x00006667050a7824 */ /* 0x000fe200078e02ff */
[----:B------:R-:W-:Y:S01]  /*04d0*/  @!P1 IADD3 R8, R8, 0x1, RZ ;  /* 0x0000000108089810 */ /* 0x000fe20007ffe0ff */
[----:B------:R-:W-:Y:S01]  /*04e0*/  IMAD R6, R3, 0x6667, RZ ;  /* 0x0000666703067824 */ /* 0x000fe200078e02ff */
[----:B------:R-:W-:-:S02]  /*04f0*/  ISETP.NE.AND P1, PT, RZ, c[0x0][0x194], PT ;  /* 0x00006500ff007a0c */ /* 0x000fc40003f25270 */
[----:B------:R-:W-:Y:S02]  /*0500*/  SHF.R.S32.HI R5, RZ, 0x10, R10 ;  /* 0x00000010ff057819 */ /* 0x000fe4000001140a */
[----:B------:R-:W-:Y:S02]  /*0510*/  SHF.R.S32.HI R3, RZ, 0x10, R6 ;  /* 0x00000010ff037819 */ /* 0x000fe40000011406 */
[----:B------:R-:W-:Y:S02]  /*0520*/  LOP3.LUT R5, R5, 0xffff, RZ, 0xc0, !PT ;  /* 0x0000ffff05057812 */ /* 0x000fe400078ec0ff */
[----:B------:R-:W-:Y:S02]  /*0530*/  LOP3.LUT R3, R3, 0xffff, RZ, 0xc0, !PT ;  /* 0x0000ffff03037812 */ /* 0x000fe400078ec0ff */
[----:B------:R-:W-:Y:S02]  /*0540*/  SHF.R.U32.HI R5, RZ, 0xf, R5 ;  /* 0x0000000fff057819 */ /* 0x000fe40000011605 */
[----:B------:R-:W-:-:S02]  /*0550*/  SHF.R.U32.HI R3, RZ, 0xf, R3 ;  /* 0x0000000fff037819 */ /* 0x000fc40000011603 */
[----:B------:R-:W-:Y:S02]  /*0560*/  @P0 IADD3 R8, R8, 0x1, RZ ;  /* 0x0000000108080810 */ /* 0x000fe40007ffe0ff */
[----:B------:R-:W-:Y:S02]  /*0570*/  LEA.HI.SX32 R5, R10, R5, 0xe ;  /* 0x000000050a057211 */ /* 0x000fe400078f72ff */
[----:B------:R-:W-:Y:S01]  /*0580*/  LEA.HI.SX32 R3, R6, R3, 0xe ;  /* 0x0000000306037211 */ /* 0x000fe200078f72ff */
[----:B------:R-:W-:Y:S01]  /*0590*/  @!P2 IMAD.MOV R8, RZ, RZ, -R8 ;  /* 0x000000ffff08a224 */ /* 0x000fe200078e0a08 */
[----:B------:R-:W-:Y:S01]  /*05a0*/  PRMT R5, R5, 0x9910, RZ ;  /* 0x0000991005057816 */ /* 0x000fe200000000ff */
[----:B------:R-:W-:Y:S01]  /*05b0*/  CS2R R6, SRZ ;  /* 0x0000000000067805 */ /* 0x000fe2000001ff00 */
[----:B------:R-:W-:Y:S02]  /*05c0*/  @!P1 LOP3.LUT R8, RZ, c[0x0][0x194], RZ, 0x33, !PT ;  /* 0x00006500ff089a12 */ /* 0x000fe400078e33ff */
[----:B------:R-:W-:-:S02]  /*05d0*/  PRMT R3, R3, 0x9910, RZ ;  /* 0x0000991003037816 */ /* 0x000fc400000000ff */
[----:B------:R-:W-:Y:S01]  /*05e0*/  ISETP.GE.AND P0, PT, R0, c[0x0][0x1a0], PT ;  /* 0x0000680000007a0c */ /* 0x000fe20003f06270 */
[C---:B------:R-:W-:Y:S02]  /*05f0*/  IMAD R15, R8.reuse, 0x20, R5 ;  /* 0x00000020080f7824 */ /* 0x040fe400078e0205 */
[----:B------:R-:W-:Y:S02]  /*0600*/  IMAD R13, R8, 0x20, R3 ;  /* 0x00000020080d7824 */ /* 0x000fe400078e0203 */
[----:B------:R-:W-:-:S04]  /*0610*/  IMAD.WIDE R18, R15, R14, c[0x0][0x170] ;  /* 0x00005c000f127625 */ /* 0x000fc800078e020e */
[----:B------:R-:W-:-:S04]  /*0620*/  IMAD.WIDE R16, R13, R14, c[0x0][0x170] ;  /* 0x00005c000d107625 */ /* 0x000fc800078e020e */
[----:B------:R0:W2:Y:S04]  /*0630*/  @!P0 LDG.E.EL R26, [R18.64] ;  /* 0x00000006121a8981 */ /* 0x0000a8000c2e1900 */
[----:B------:R1:W3:Y:S01]  /*0640*/  @!P0 LDG.E.EL R6, [R16.64] ;  /* 0x0000000610068981 */ /* 0x0002e2000c2e1900 */
[----:B------:R-:W-:Y:S01]  /*0650*/  IMAD.MOV.U32 R3, RZ, RZ, 0x2 ;  /* 0x00000002ff037424 */ /* 0x000fe200078e00ff */
[----:B------:R-:W-:Y:S01]  /*0660*/  MOV R5, RZ ;  /* 0x000000ff00057202 */ /* 0x000fe20000000f00 */
[----:B------:R-:W-:Y:S02]  /*0670*/  IMAD.MOV.U32 R8, RZ, RZ, RZ ;  /* 0x000000ffff087224 */ /* 0x000fe400078e00ff */
[----:B------:R-:W-:Y:S01]  /*0680*/  IMAD.WIDE R10, R0, R3, c[0x0][0x160] ;  /* 0x00005800000a7625 */ /* 0x000fe200078e0203 */
[----:B------:R-:W-:-:S03]  /*0690*/  PRMT R24, RZ, 0x7610, R24 ;  /* 0x00007610ff187816 */ /* 0x000fc60000000018 */
[-C--:B------:R-:W-:Y:S01]  /*06a0*/  IMAD.WIDE R12, R13, R14.reuse, c[0x0][0x168] ;  /* 0x00005a000d0c7625 */ /* 0x080fe200078e020e */
[----:B------:R4:W5:Y:S01]  /*06b0*/  @!P0 LDG.E.EL R8, [R10.64] ;  /* 0x000000060a088981 */ /* 0x000962000c2e1900 */
[----:B------:R-:W-:Y:S02]  /*06c0*/  PRMT R25, RZ, 0x7610, R25 ;  /* 0x00007610ff197816 */ /* 0x000fe40000000019 */
[----:B------:R-:W-:Y:S01]  /*06d0*/  IMAD.WIDE R14, R15, R14, c[0x0][0x168] ;  /* 0x00005a000f0e7625 */ /* 0x000fe200078e020e */
[----:B------:R-:W-:Y:S01]  /*06e0*/  PRMT R9, RZ, 0x7610, R9 ;  /* 0x00007610ff097816 */ /* 0x000fe20000000009 */
[----:B------:R5:W5:Y:S02]  /*06f0*/  @!P0 LDG.E.EL R5, [R12.64] ;  /* 0x000000060c058981 */ /* 0x000b64000c2e1900 */
[CC--:B0-----:R-:W-:Y:S02]  /*0700*/  IMAD.WIDE R18, R4.reuse, R3.reuse, c[0x0][0x178] ;  /* 0x00005e0004127625 */ /* 0x0c1fe400078e0203 */
[----:B------:R-:W5:Y:S02]  /*0710*/  @!P0 LDG.E.EL R7, [R14.64] ;  /* 0x000000060e078981 */ /* 0x000f64000c2e1900 */
[-C--:B------:R-:W-:Y:S01]  /*0720*/  IMAD.WIDE R22, R4, R3.reuse, c[0x0][0x180] ;  /* 0x0000600004167625 */ /* 0x080fe200078e0203 */
[----:B------:R-:W-:Y:S01]  /*0730*/  PRMT R4, RZ, 0x7610, R4 ;  /* 0x00007610ff047816 */ /* 0x000fe20000000004 */
[----:B------:R-:W5:Y:S02]  /*0740*/  @!P0 LDG.E.EL.U16 R24, [R18.64] ;  /* 0x0000000612188981 */ /* 0x000f64000c2e1500 */
[----:B-1----:R-:W-:-:S02]  /*0750*/  IMAD.WIDE R16, R2, R3, c[0x0][0x178] ;  /* 0x00005e0002107625 */ /* 0x002fc400078e0203 */
[----:B------:R-:W5:Y:S02]  /*0760*/  @!P0 LDG.E.EL.U16 R25, [R22.64] ;  /* 0x0000000616198981 */ /* 0x000f64000c2e1500 */
[----:B------:R-:W-:Y:S02]  /*0770*/  IMAD.WIDE R20, R2, R3, c[0x0][0x180] ;  /* 0x0000600002147625 */ /* 0x000fe400078e0203 */
[----:B------:R-:W5:Y:S04]  /*0780*/  @!P0 LDG.E.EL.U16 R9, [R16.64] ;  /* 0x0000000610098981 */ /* 0x000f68000c2e1500 */
[----:B------:R-:W5:Y:S01]  /*0790*/  @!P0 LDG.E.EL.U16 R4, [R20.64] ;  /* 0x0000000614048981 */ /* 0x000f62000c2e1500 */
[----:B------:R-:W-:-:S04]  /*07a0*/  UIMAD UR4, UR4, UR5, URZ ;  /* 0x00000005040472a4 */ /* 0x000fc8000f8e023f */
[----:B------:R-:W-:-:S06]  /*07b0*/  UIMAD UR4, UR4, 0xa, URZ ;  /* 0x0000000a040478a4 */ /* 0x000fcc000f8e023f */
[----:B------:R-:W-:-:S04]  /*07c0*/  I2FP.F32.S32 R2, UR4 ;  /* 0x0000000400027c45 */ /* 0x000fc80008201400 */
[----:B------:R-:W-:-:S04]  /*07d0*/  FSETP.GEU.AND P1, PT, R2, RZ, PT ;  /* 0x000000ff0200720b */ /* 0x000fc80003f2e000 */
[----:B------:R-:W-:-:S04]  /*07e0*/  FSEL R2, R2, RZ, P1 ;  /* 0x000000ff02027208 */ /* 0x000fc80000800000 */
[C---:B------:R-:W-:Y:S02]  /*07f0*/  FSETP.GT.AND P1, PT, |R2|.reuse, 8.50705917302346158658e+37, PT ;  /* 0x7e8000000200780b */ /* 0x040fe40003f24200 */
[----:B------:R-:W-:-:S11]  /*0800*/  FSETP.GEU.AND P2, PT, |R2|, 1.175494350822287508e-38, PT ;  /* 0x008000000200780b */ /* 0x000fd60003f4e200 */
[----:B------:R-:W-:-:S04]  /*0810*/  @P1 FMUL R2, R2, 0.25 ;  /* 0x3e80000002021820 */ /* 0x000fc80000400000 */
[----:B------:R-:W-:-:S04]  /*0820*/  @!P2 FMUL R2, R2, 16777216 ;  /* 0x4b8000000202a820 */ /* 0x000fc80000400000 */
[----:B----4-:R-:W0:Y:S01]  /*0830*/  MUFU.RCP R11, R2 ;  /* 0x00000002000b7308 */ /* 0x010e220000001000 */
[----:B--2---:R-:W-:Y:S01]  /*0840*/  @P1 FMUL R26, R26, 0.25 ;  /* 0x3e8000001a1a1820 */ /* 0x004fe20000400000 */
[----:B---3--:R-:W-:-:S03]  /*0850*/  @P1 FMUL R6, R6, 0.25 ;  /* 0x3e80000006061820 */ /* 0x008fc60000400000 */
[----:B------:R-:W-:Y:S01]  /*0860*/  @!P2 FMUL R26, R26, 16777216 ;  /* 0x4b8000001a1aa820 */ /* 0x000fe20000400000 */
[----:B------:R-:W-:-:S03]  /*0870*/  @!P2 FMUL R6, R6, 16777216 ;  /* 0x4b8000000606a820 */ /* 0x000fc60000400000 */
[C---:B0-----:R-:W-:Y:S01]  /*0880*/  FFMA R10, R11.reuse, R26, 9.9999997473787516356e-06 ;  /* 0x3727c5ac0b0a7423 */ /* 0x041fe2000000001a */
[----:B------:R-:W-:-:S05]  /*0890*/  FFMA R6, R11, R6, 9.9999997473787516356e-06 ;  /* 0x3727c5ac0b067423 */ /* 0x000fca0000000006 */
[----:B------:R-:W0:Y:S01]  /*08a0*/  MUFU.RSQ R10, R10 ;  /* 0x0000000a000a7308 */ /* 0x000e220000001400 */
[----:B-----5:R-:W-:-:S07]  /*08b0*/  HADD2.F32 R12, -RZ, R8.H1_H1 ;  /* 0x30000008ff0c7230 */ /* 0x020fce0000004100 */
[----:B------:R-:W1:Y:S01]  /*08c0*/  MUFU.RSQ R6, R6 ;  /* 0x0000000600067308 */ /* 0x000e620000001400 */
[----:B------:R-:W-:Y:S01]  /*08d0*/  HADD2.F32 R8, -RZ, R8.H0_H0 ;  /* 0x20000008ff087230 */ /* 0x000fe20000004100 */
[----:B------:R-:W-:Y:S01]  /*08e0*/  FADD R7, R12, -R7 ;  /* 0x800000070c077221 */ /* 0x000fe20000000000 */
[----:B------:R-:W-:-:S03]  /*08f0*/  HADD2.F32 R24, -RZ, R24.H0_H0 ;  /* 0x20000018ff187230 */ /* 0x000fc60000004100 */
[----:B------:R-:W-:Y:S01]  /*0900*/  FADD R5, R8, -R5 ;  /* 0x8000000508057221 */ /* 0x000fe20000000000 */
[----:B------:R-:W-:Y:S01]  /*0910*/  HADD2.F32 R25, -RZ, R25.H0_H0 ;  /* 0x20000019ff197230 */ /* 0x000fe20000004100 */
[----:B0-----:R-:W-:Y:S01]  /*0920*/  FMUL R7, R10, R7 ;  /* 0x000000070a077220 */ /* 0x001fe20000400000 */
[----:B------:R-:W-:Y:S02]  /*0930*/  HADD2.F32 R9, -RZ, R9.H0_H0 ;  /* 0x20000009ff097230 */ /* 0x000fe40000004100 */
[----:B------:R-:W-:Y:S01]  /*0940*/  HADD2.F32 R4, -RZ, R4.H0_H0 ;  /* 0x20000004ff047230 */ /* 0x000fe20000004100 */
[----:B-1----:R-:W-:Y:S01]  /*0950*/  FMUL R5, R6, R5 ;  /* 0x0000000506057220 */ /* 0x002fe20000400000 */
[----:B------:R-:W-:-:S03]  /*0960*/  FFMA R7, R24, R7, R25 ;  /* 0x0000000718077223 */ /* 0x000fc60000000019 */
[----:B------:R-:W-:Y:S01]  /*0970*/  FFMA R4, R9, R5, R4 ;  /* 0x0000000509047223 */ /* 0x000fe20000000004 */
[----:B------:R-:W-:-:S03]  /*0980*/  FADD R5, RZ, -R7 ;  /* 0x80000007ff057221 */ /* 0x000fc60000000000 */
[----:B------:R-:W-:Y:S01]  /*0990*/  FADD R2, RZ, -R4 ;  /* 0x80000004ff027221 */ /* 0x000fe20000000000 */
[----:B------:R-:W-:-:S03]  /*09a0*/  FMUL R6, R5, 1.4426950216293334961 ;  /* 0x3fb8aa3b05067820 */ /* 0x000fc60000400000 */
[----:B------:R-:W-:Y:S02]  /*09b0*/  FMUL R2, R2, 1.4426950216293334961 ;  /* 0x3fb8aa3b02027820 */ /* 0x000fe40000400000 */
[----:B------:R-:W-:-:S03]  /*09c0*/  FSETP.GEU.AND P2, PT, R6, -126, PT ;  /* 0xc2fc00000600780b */ /* 0x000fc60003f4e000 */
[----:B------:R-:W-:-:S10]  /*09d0*/  FSETP.GEU.AND P1, PT, R2, -126, PT ;  /* 0xc2fc00000200780b */ /* 0x000fd40003f2e000 */
[----:B------:R-:W-:-:S03]  /*09e0*/  @!P2 FMUL R6, R6, 0.5 ;  /* 0x3f0000000606a820 */ /* 0x000fc60000400000 */
[----:B------:R-:W-:Y:S01]  /*09f0*/  @!P1 FMUL R2, R2, 0.5 ;  /* 0x3f00000002029820 */ /* 0x000fe20000400000 */
[----:B------:R-:W0:Y:S08]  /*0a00*/  MUFU.EX2 R8, R6 ;  /* 0x0000000600087308 */ /* 0x000e300000000800 */
[----:B------:R-:W1:Y:S01]  /*0a10*/  MUFU.EX2 R5, R2 ;  /* 0x0000000200057308 */ /* 0x000e620000000800 */
[----:B0-----:R-:W-:-:S04]  /*0a20*/  @!P2 FMUL R8, R8, R8 ;  /* 0x000000080808a220 */ /* 0x001fc80000400000 */
[----:B------:R-:W-:Y:S01]  /*0a30*/  FADD R8, R8, 1 ;  /* 0x3f80000008087421 */ /* 0x000fe20000000000 */
[----:B-1----:R-:W-:-:S04]  /*0a40*/  @!P1 FMUL R5, R5, R5 ;  /* 0x0000000505059220 */ /* 0x002fc80000400000 */
[----:B------:R-:W-:Y:S01]  /*0a50*/  FADD R5, R5, 1 ;  /* 0x3f80000005057421 */ /* 0x000fe20000000000 */
[----:B------:R-:W-:-:S04]  /*0a60*/  FSETP.GT.AND P2, PT, R8, 8.50705917302346158658e+37, PT ;  /* 0x7e8000000800780b */ /* 0x000fc80003f44000 */
[----:B------:R-:W-:-:S09]  /*0a70*/  FSETP.GT.AND P1, PT, R5, 8.50705917302346158658e+37, PT ;  /* 0x7e8000000500780b */ /* 0x000fd20003f24000 */
[----:B------:R-:W-:-:S04]  /*0a80*/  @P2 FMUL R8, R8, 0.25 ;  /* 0x3e80000008082820 */ /* 0x000fc80000400000 */
[----:B------:R-:W-:Y:S02]  /*0a90*/  @P1 FMUL R5, R5, 0.25 ;  /* 0x3e80000005051820 */ /* 0x000fe40000400000 */
[----:B------:R-:W0:Y:S01]  /*0aa0*/  MUFU.RCP R8, R8 ;  /* 0x0000000800087308 */ /* 0x000e220000001000 */
[----:B------:R-:W-:-:S07]  /*0ab0*/  MOV R2, 0x3e800000 ;  /* 0x3e80000000027802 */ /* 0x000fce0000000f00 */
[----:B------:R-:W1:Y:S01]  /*0ac0*/  MUFU.RCP R5, R5 ;  /* 0x0000000500057308 */ /* 0x000e620000001000 */
[C---:B------:R-:W-:Y:S02]  /*0ad0*/  FSEL R9, R2.reuse, 1, P2 ;  /* 0x3f80000002097808 */ /* 0x040fe40001000000 */
[----:B------:R-:W-:-:S03]  /*0ae0*/  FSEL R2, R2, 1, P1 ;  /* 0x3f80000002027808 */ /* 0x000fc60000800000 */
[----:B0-----:R-:W-:-:S04]  /*0af0*/  FMUL R6, R8, R9 ;  /* 0x0000000908067220 */ /* 0x001fc80000400000 */
[----:B------:R-:W-:Y:S01]  /*0b00*/  FMUL R6, R7, R6 ;  /* 0x0000000607067220 */ /* 0x000fe20000400000 */
[----:B-1----:R-:W-:-:S04]  /*0b10*/  FMUL R9, R5, R2 ;  /* 0x0000000205097220 */ /* 0x002fc80000400000 */
[----:B------:R-:W-:Y:S01]  /*0b20*/  FMUL R9, R4, R9 ;  /* 0x0000000904097220 */ /* 0x000fe20000400000 */
[----:B------:R-:W-:-:S04]  /*0b30*/  IMAD.WIDE R2, R0, R3, c[0x0][0x188] ;  /* 0x0000620000027625 */ /* 0x000fc800078e0203 */
[----:B------:R-:W-:Y:S01]  /*0b40*/  F2FP.F16.F32.PACK_AB R9, R6, R9 ;  /* 0x000000090609723e */ /* 0x000fe200000000ff */
[----:B------:R-:W-:Y:S06]  /*0b50*/  @P0 EXIT ;  /* 0x000000000000094d */ /* 0x000fec0003800000 */
[----:B------:R-:W-:Y:S01]  /*0b60*/  STG.E [R2.64], R9 ;  /* 0x0000000902007986 */ /* 0x000fe2000c101906 */
[----:B------:R-:W-:Y:S05]  /*0b70*/  EXIT ;  /* 0x000000000000794d */ /* 0x000fea0003800000 */
.L_x_0:
[----:B------:R-:W-:-:S00]  /*0b80*/  BRA `(.L_x_0) ;  /* 0xfffffff000007947 */ /* 0x000fc0000383ffff */
[----:B------:R-:W-:-:S00]  /*0b90*/  NOP ;  /* 0x0000000000007918 */ /* 0x000fc00000000000 */
        /* <DEDUP_REMOVED lines=14> */
.L_x_1:


//--------------------- .nv.global.init           --------------------------
	.section	.nv.global.init,"aw",@progbits
.nv.global.init:
	.type		_$_str,@object
	.size		_$_str,(.L_0 - _$_str)
_$_str:
        /*0000*/ 	.byte	0x5f, 0x5f, 0x43, 0x55, 0x44, 0x41, 0x5f, 0x46, 0x54, 0x5a, 0x00
.L_0:
